//
// Generated by NVIDIA NVVM Compiler
//
// Compiler Build ID: CL-36424714
// Cuda compilation tools, release 13.0, V13.0.88
// Based on NVVM 20.0.0
//

.version 9.0
.target sm_100
.address_size 64

	// .globl	_Z6add_v1PfS_S_i

.visible .entry _Z6add_v1PfS_S_i(
	.param .u64 .ptr .align 1 _Z6add_v1PfS_S_i_param_0,
	.param .u64 .ptr .align 1 _Z6add_v1PfS_S_i_param_1,
	.param .u64 .ptr .align 1 _Z6add_v1PfS_S_i_param_2,
	.param .u32 _Z6add_v1PfS_S_i_param_3
)
{
	.reg .pred 	%p<3>;
	.reg .b32 	%r<9>;
	.reg .b32 	%f<7>;
	.reg .b64 	%rd<15>;

	ld.param.u64 	%rd4, [_Z6add_v1PfS_S_i_param_0];
	ld.param.u64 	%rd5, [_Z6add_v1PfS_S_i_param_1];
	ld.param.u64 	%rd6, [_Z6add_v1PfS_S_i_param_2];
	ld.param.u32 	%r3, [_Z6add_v1PfS_S_i_param_3];
	cvta.to.global.u64 	%rd1, %rd6;
	cvta.to.global.u64 	%rd2, %rd5;
	cvta.to.global.u64 	%rd3, %rd4;
	mov.u32 	%r4, %tid.x;
	mov.u32 	%r5, %ctaid.x;
	mov.u32 	%r6, %ntid.x;
	mul.lo.s32 	%r7, %r6, %r5;
	shl.b32 	%r8, %r7, 1;
	add.s32 	%r1, %r8, %r4;
	add.s32 	%r2, %r1, %r6;
	setp.ge.s32 	%p1, %r1, %r3;
	@%p1 bra 	$L__BB0_2;
	mul.wide.s32 	%rd7, %r1, 4;
	add.s64 	%rd8, %rd3, %rd7;
	ld.global.f32 	%f1, [%rd8];
	add.s64 	%rd9, %rd2, %rd7;
	ld.global.f32 	%f2, [%rd9];
	add.f32 	%f3, %f1, %f2;
	add.s64 	%rd10, %rd1, %rd7;
	st.global.f32 	[%rd10], %f3;
$L__BB0_2:
	setp.ge.s32 	%p2, %r2, %r3;
	@%p2 bra 	$L__BB0_4;
	mul.wide.s32 	%rd11, %r2, 4;
	add.s64 	%rd12, %rd3, %rd11;
	ld.global.f32 	%f4, [%rd12];
	add.s64 	%rd13, %rd2, %rd11;
	ld.global.f32 	%f5, [%rd13];
	add.f32 	%f6, %f4, %f5;
	add.s64 	%rd14, %rd1, %rd11;
	st.global.f32 	[%rd14], %f6;
$L__BB0_4:
	ret;

}
	// .globl	_Z6add_v2PfS_S_i
.visible .entry _Z6add_v2PfS_S_i(
	.param .u64 .ptr .align 1 _Z6add_v2PfS_S_i_param_0,
	.param .u64 .ptr .align 1 _Z6add_v2PfS_S_i_param_1,
	.param .u64 .ptr .align 1 _Z6add_v2PfS_S_i_param_2,
	.param .u32 _Z6add_v2PfS_S_i_param_3
)
{
	.reg .pred 	%p<3>;
	.reg .b32 	%r<10>;
	.reg .b32 	%f<7>;
	.reg .b64 	%rd<15>;

	ld.param.u64 	%rd4, [_Z6add_v2PfS_S_i_param_0];
	ld.param.u64 	%rd5, [_Z6add_v2PfS_S_i_param_1];
	ld.param.u64 	%rd6, [_Z6add_v2PfS_S_i_param_2];
	ld.param.u32 	%r2, [_Z6add_v2PfS_S_i_param_3];
	cvta.to.global.u64 	%rd1, %rd6;
	cvta.to.global.u64 	%rd2, %rd5;
	cvta.to.global.u64 	%rd3, %rd4;
	mov.u32 	%r3, %tid.x;
	mov.u32 	%r4, %ctaid.x;
	mov.u32 	%r5, %ntid.x;
	mul.lo.s32 	%r6, %r5, %r4;
	shl.b32 	%r7, %r6, 1;
	shl.b32 	%r8, %r3, 1;
	add.s32 	%r1, %r7, %r8;
	setp.ge.s32 	%p1, %r1, %r2;
	@%p1 bra 	$L__BB1_2;
	mul.wide.s32 	%rd7, %r1, 4;
	add.s64 	%rd8, %rd3, %rd7;
	ld.global.f32 	%f1, [%rd8];
	add.s64 	%rd9, %rd2, %rd7;
	ld.global.f32 	%f2, [%rd9];
	add.f32 	%f3, %f1, %f2;
	add.s64 	%rd10, %rd1, %rd7;
	st.global.f32 	[%rd10], %f3;
$L__BB1_2:
	add.s32 	%r9, %r1, 1;
	setp.ge.s32 	%p2, %r9, %r2;
	@%p2 bra 	$L__BB1_4;
	mul.wide.s32 	%rd11, %r1, 4;
	add.s64 	%rd12, %rd3, %rd11;
	ld.global.f32 	%f4, [%rd12+4];
	add.s64 	%rd13, %rd2, %rd11;
	ld.global.f32 	%f5, [%rd13+4];
	add.f32 	%f6, %f4, %f5;
	add.s64 	%rd14, %rd1, %rd11;
	st.global.f32 	[%rd14+4], %f6;
$L__BB1_4:
	ret;

}


// ===== COMPILED SASS (sm_100) =====

	.target	sm_100

	.elftype	@"ET_EXEC"


//--------------------- .note.nv.tkinfo           --------------------------
	.section	.note.nv.tkinfo,"",@"SHT_NOTE"
	.sectionflags	@"SHF_NOTE_NV_TKINFO"
	.tkinfo
        /*0018*/ 	.word	0x00000002
        /*0030*/ 	.string	""
        /*0030*/ 	.string	"ptxas"
        /*0030*/ 	.string	"Cuda compilation tools, release 13.0, V13.0.88"
        /*0030*/ 	.string	"Build cuda_13.0.r13.0/compiler.36424714_0"
        /*0030*/ 	.string	"-arch sm_100 -m 64 "



//--------------------- .note.nv.cuinfo           --------------------------
	.section	.note.nv.cuinfo,"",@"SHT_NOTE"
	.sectionflags	@"SHF_NOTE_NV_CUINFO"
        /*0018*/ 	.short	0x0002
        /*001a*/ 	.short	0x0064
        /*001c*/ 	.short	0x0082
	.zero		2


//--------------------- .nv.info                  --------------------------
	.section	.nv.info,"",@"SHT_CUDA_INFO"
	.align	4


	//----- nvinfo : EIATTR_REGCOUNT
	.align		4
        /*0000*/ 	.byte	0x04, 0x2f
        /*0002*/ 	.short	(.L_1 - .L_0)
	.align		4
.L_0:
        /*0004*/ 	.word	index@(_Z6add_v1PfS_S_i)
        /*0008*/ 	.word	0x0000000e


	//----- nvinfo : EIATTR_FRAME_SIZE
	.align		4
.L_1:
        /*000c*/ 	.byte	0x04, 0x11
        /*000e*/ 	.short	(.L_3 - .L_2)
	.align		4
.L_2:
        /*0010*/ 	.word	index@(_Z6add_v1PfS_S_i)
        /*0014*/ 	.word	0x00000000


	//----- nvinfo : EIATTR_REGCOUNT
	.align		4
.L_3:
        /*0018*/ 	.byte	0x04, 0x2f
        /*001a*/ 	.short	(.L_5 - .L_4)
	.align		4
.L_4:
        /*001c*/ 	.word	index@(_Z6add_v2PfS_S_i)
        /*0020*/ 	.word	0x0000000e


	//----- nvinfo : EIATTR_FRAME_SIZE
	.align		4
.L_5:
        /*0024*/ 	.byte	0x04, 0x11
        /*0026*/ 	.short	(.L_7 - .L_6)
	.align		4
.L_6:
        /*0028*/ 	.word	index@(_Z6add_v2PfS_S_i)
        /*002c*/ 	.word	0x00000000


	//----- nvinfo : EIATTR_MIN_STACK_SIZE
	.align		4
.L_7:
        /*0030*/ 	.byte	0x04, 0x12
        /*0032*/ 	.short	(.L_9 - .L_8)
	.align		4
.L_8:
        /*0034*/ 	.word	index@(_Z6add_v2PfS_S_i)
        /*0038*/ 	.word	0x00000000


	//----- nvinfo : EIATTR_MIN_STACK_SIZE
	.align		4
.L_9:
        /*003c*/ 	.byte	0x04, 0x12
        /*003e*/ 	.short	(.L_11 - .L_10)
	.align		4
.L_10:
        /*0040*/ 	.word	index@(_Z6add_v1PfS_S_i)
        /*0044*/ 	.word	0x00000000
.L_11:


//--------------------- .nv.compat                --------------------------
	.section	.nv.compat,"",@"SHT_CUDA_COMPAT_INFO"
	.align	4
        /*0000*/ 	.byte	0x02, 0x09, 0x00, 0x00, 0x02, 0x02, 0x01, 0x00, 0x02, 0x05, 0x05, 0x00, 0x03, 0x07, 0x01, 0x01
        /*0010*/ 	.byte	0x02, 0x03, 0x00, 0x00, 0x02, 0x06, 0x01, 0x00, 0x04, 0x0b, 0x08, 0x00, 0x09, 0x00, 0x00, 0x00
        /*0020*/ 	.byte	0x00, 0x00, 0x00, 0x00


//--------------------- .nv.info._Z6add_v2PfS_S_i --------------------------
	.section	.nv.info._Z6add_v2PfS_S_i,"",@"SHT_CUDA_INFO"
	.sectionflags	@""
	.align	4


	//----- nvinfo : EIATTR_CUDA_API_VERSION
	.align		4
        /*0000*/ 	.byte	0x04, 0x37
        /*0002*/ 	.short	(.L_13 - .L_12)
.L_12:
        /*0004*/ 	.word	0x00000082


	//----- nvinfo : EIATTR_KPARAM_INFO
	.align		4
.L_13:
        /*0008*/ 	.byte	0x04, 0x17
        /*000a*/ 	.short	(.L_15 - .L_14)
.L_14:
        /*000c*/ 	.word	0x00000000
        /*0010*/ 	.short	0x0003
        /*0012*/ 	.short	0x0018
        /*0014*/ 	.byte	0x00, 0xf0, 0x11, 0x00


	//----- nvinfo : EIATTR_KPARAM_INFO
	.align		4
.L_15:
        /*0018*/ 	.byte	0x04, 0x17
        /*001a*/ 	.short	(.L_17 - .L_16)
.L_16:
        /*001c*/ 	.word	0x00000000
        /*0020*/ 	.short	0x0002
        /*0022*/ 	.short	0x0010
        /*0024*/ 	.byte	0x00, 0xf5, 0x21, 0x00


	//----- nvinfo : EIATTR_KPARAM_INFO
	.align		4
.L_17:
        /*0028*/ 	.byte	0x04, 0x17
        /*002a*/ 	.short	(.L_19 - .L_18)
.L_18:
        /*002c*/ 	.word	0x00000000
        /*0030*/ 	.short	0x0001
        /*0032*/ 	.short	0x0008
        /*0034*/ 	.byte	0x00, 0xf5, 0x21, 0x00


	//----- nvinfo : EIATTR_KPARAM_INFO
	.align		4
.L_19:
        /*0038*/ 	.byte	0x04, 0x17
        /*003a*/ 	.short	(.L_21 - .L_20)
.L_20:
        /*003c*/ 	.word	0x00000000
        /*0040*/ 	.short	0x0000
        /*0042*/ 	.short	0x0000
        /*0044*/ 	.byte	0x00, 0xf5, 0x21, 0x00


	//----- nvinfo : EIATTR_SPARSE_MMA_MASK
	.align		4
.L_21:
        /*0048*/ 	.byte	0x03, 0x50
        /*004a*/ 	.short	0x0000


	//----- nvinfo : EIATTR_MAXREG_COUNT
	.align		4
        /*004c*/ 	.byte	0x03, 0x1b
        /*004e*/ 	.short	0x00ff


	//----- nvinfo : EIATTR_MERCURY_ISA_VERSION
	.align		4
        /*0050*/ 	.byte	0x03, 0x5f
        /*0052*/ 	.short	0x0101


	//----- nvinfo : EIATTR_VRC_CTA_INIT_COUNT
	.align		4
        /*0054*/ 	.byte	0x02, 0x4a
	.zero		1
	.zero		1


	//----- nvinfo : EIATTR_EXIT_INSTR_OFFSETS
	.align		4
        /*0058*/ 	.byte	0x04, 0x1c
        /*005a*/ 	.short	(.L_23 - .L_22)


	//   ....[0]....
.L_22:
        /*005c*/ 	.word	0x00000180


	//   ....[1]....
        /*0060*/ 	.word	0x00000230


	//----- nvinfo : EIATTR_CRS_STACK_SIZE
	.align		4
.L_23:
        /*0064*/ 	.byte	0x04, 0x1e
        /*0066*/ 	.short	(.L_25 - .L_24)
.L_24:
        /*0068*/ 	.word	0x00000000


	//----- nvinfo : EIATTR_CBANK_PARAM_SIZE
	.align		4
.L_25:
        /*006c*/ 	.byte	0x03, 0x19
        /*006e*/ 	.short	0x001c


	//----- nvinfo : EIATTR_PARAM_CBANK
	.align		4
        /*0070*/ 	.byte	0x04, 0x0a
        /*0072*/ 	.short	(.L_27 - .L_26)
	.align		4
.L_26:
        /*0074*/ 	.word	index@(.nv.constant0._Z6add_v2PfS_S_i)
        /*0078*/ 	.short	0x0380
        /*007a*/ 	.short	0x001c


	//----- nvinfo : EIATTR_SW_WAR
	.align		4
.L_27:
        /*007c*/ 	.byte	0x04, 0x36
        /*007e*/ 	.short	(.L_29 - .L_28)
.L_28:
        /*0080*/ 	.word	0x00000008
.L_29:


//--------------------- .nv.info._Z6add_v1PfS_S_i --------------------------
	.section	.nv.info._Z6add_v1PfS_S_i,"",@"SHT_CUDA_INFO"
	.sectionflags	@""
	.align	4


	//----- nvinfo : EIATTR_CUDA_API_VERSION
	.align		4
        /*0000*/ 	.byte	0x04, 0x37
        /*0002*/ 	.short	(.L_31 - .L_30)
.L_30:
        /*0004*/ 	.word	0x00000082


	//----- nvinfo : EIATTR_KPARAM_INFO
	.align		4
.L_31:
        /*0008*/ 	.byte	0x04, 0x17
        /*000a*/ 	.short	(.L_33 - .L_32)
.L_32:
        /*000c*/ 	.word	0x00000000
        /*0010*/ 	.short	0x0003
        /*0012*/ 	.short	0x0018
        /*0014*/ 	.byte	0x00, 0xf0, 0x11, 0x00


	//----- nvinfo : EIATTR_KPARAM_INFO
	.align		4
.L_33:
        /*0018*/ 	.byte	0x04, 0x17
        /*001a*/ 	.short	(.L_35 - .L_34)
.L_34:
        /*001c*/ 	.word	0x00000000
        /*0020*/ 	.short	0x0002
        /*0022*/ 	.short	0x0010
        /*0024*/ 	.byte	0x00, 0xf5, 0x21, 0x00


	//----- nvinfo : EIATTR_KPARAM_INFO
	.align		4
.L_35:
        /*0028*/ 	.byte	0x04, 0x17
        /*002a*/ 	.short	(.L_37 - .L_36)
.L_36:
        /*002c*/ 	.word	0x00000000
        /*0030*/ 	.short	0x0001
        /*0032*/ 	.short	0x0008
        /*0034*/ 	.byte	0x00, 0xf5, 0x21, 0x00


	//----- nvinfo : EIATTR_KPARAM_INFO
	.align		4
.L_37:
        /*0038*/ 	.byte	0x04, 0x17
        /*003a*/ 	.short	(.L_39 - .L_38)
.L_38:
        /*003c*/ 	.word	0x00000000
        /*0040*/ 	.short	0x0000
        /*0042*/ 	.short	0x0000
        /*0044*/ 	.byte	0x00, 0xf5, 0x21, 0x00


	//----- nvinfo : EIATTR_SPARSE_MMA_MASK
	.align		4
.L_39:
        /*0048*/ 	.byte	0x03, 0x50
        /*004a*/ 	.short	0x0000


	//----- nvinfo : EIATTR_MAXREG_COUNT
	.align		4
        /*004c*/ 	.byte	0x03, 0x1b
        /*004e*/ 	.short	0x00ff


	//----- nvinfo : EIATTR_MERCURY_ISA_VERSION
	.align		4
        /*0050*/ 	.byte	0x03, 0x5f
        /*0052*/ 	.short	0x0101


	//----- nvinfo : EIATTR_VRC_CTA_INIT_COUNT
	.align		4
        /*0054*/ 	.byte	0x02, 0x4a
	.zero		1
	.zero		1


	//----- nvinfo : EIATTR_EXIT_INSTR_OFFSETS
	.align		4
        /*0058*/ 	.byte	0x04, 0x1c
        /*005a*/ 	.short	(.L_41 - .L_40)


	//   ....[0]....
.L_40:
        /*005c*/ 	.word	0x00000180


	//   ....[1]....
        /*0060*/ 	.word	0x00000230


	//----- nvinfo : EIATTR_CRS_STACK_SIZE
	.align		4
.L_41:
        /*0064*/ 	.byte	0x04, 0x1e
        /*0066*/ 	.short	(.L_43 - .L_42)
.L_42:
        /*0068*/ 	.word	0x00000000


	//----- nvinfo : EIATTR_CBANK_PARAM_SIZE
	.align		4
.L_43:
        /*006c*/ 	.byte	0x03, 0x19
        /*006e*/ 	.short	0x001c


	//----- nvinfo : EIATTR_PARAM_CBANK
	.align		4
        /*0070*/ 	.byte	0x04, 0x0a
        /*0072*/ 	.short	(.L_45 - .L_44)
	.align		4
.L_44:
        /*0074*/ 	.word	index@(.nv.constant0._Z6add_v1PfS_S_i)
        /*0078*/ 	.short	0x0380
        /*007a*/ 	.short	0x001c


	//----- nvinfo : EIATTR_SW_WAR
	.align		4
.L_45:
        /*007c*/ 	.byte	0x04, 0x36
        /*007e*/ 	.short	(.L_47 - .L_46)
.L_46:
        /*0080*/ 	.word	0x00000008
.L_47:


//--------------------- .nv.callgraph             --------------------------
	.section	.nv.callgraph,"",@"SHT_CUDA_CALLGRAPH"
	.align	4
	.sectionentsize	8
	.align		4
        /*0000*/ 	.word	0x00000000
	.align		4
        /*0004*/ 	.word	0xffffffff
	.align		4
        /*0008*/ 	.word	0x00000000
	.align		4
        /*000c*/ 	.word	0xfffffffe
	.align		4
        /*0010*/ 	.word	0x00000000
	.align		4
        /*0014*/ 	.word	0xfffffffd
	.align		4
        /*0018*/ 	.word	0x00000000
	.align		4
        /*001c*/ 	.word	0xfffffffc


//--------------------- .text._Z6add_v2PfS_S_i    --------------------------
	.section	.text._Z6add_v2PfS_S_i,"ax",@progbits
	.align	128
        .global         _Z6add_v2PfS_S_i
        .type           _Z6add_v2PfS_S_i,@function
        .size           _Z6add_v2PfS_S_i,(.L_x_6 - _Z6add_v2PfS_S_i)
        .other          _Z6add_v2PfS_S_i,@"STO_CUDA_ENTRY STV_DEFAULT"
_Z6add_v2PfS_S_i:
.text._Z6add_v2PfS_S_i:
[----:B------:R-:W-:Y:S01]  /*0000*/  LDC R1, c[0x0][0x37c] ;  /* 0x0000df00ff017b82 */ /* 0x000fe20000000800 */
[----:B------:R-:W0:Y:S07]  /*0010*/  S2R R0, SR_TID.X ;  /* 0x0000000000007919 */ /* 0x000e2e0000002100 */
[----:B------:R-:W0:Y:S01]  /*0020*/  S2UR UR4, SR_CTAID.X ;  /* 0x00000000000479c3 */ /* 0x000e220000002500 */
[----:B------:R-:W1:Y:S01]  /*0030*/  LDCU UR6, c[0x0][0x398] ;  /* 0x00007300ff0677ac */ /* 0x000e620008000800 */
[----:B------:R-:W-:Y:S06]  /*0040*/  BSSY.RECONVERGENT B0, `(.L_x_0) ;  /* 0x0000013000007945 */ /* 0x000fec0003800200 */
[----:B------:R-:W0:Y:S02]  /*0050*/  LDC R3, c[0x0][0x360] ;  /* 0x0000d800ff037b82 */ /* 0x000e240000000800 */
[----:B0-----:R-:W-:Y:S01]  /*0060*/  IMAD R0, R3, UR4, R0 ;  /* 0x0000000403007c24 */ /* 0x001fe2000f8e0200 */
[----:B------:R-:W0:Y:S04]  /*0070*/  LDCU.64 UR4, c[0x0][0x358] ;  /* 0x00006b00ff0477ac */ /* 0x000e280008000a00 */
[----:B------:R-:W-:-:S04]  /*0080*/  SHF.L.U32 R9, R0, 0x1, RZ ;  /* 0x0000000100097819 */ /* 0x000fc800000006ff */
[C---:B-1----:R-:W-:Y:S02]  /*0090*/  ISETP.GE.AND P0, PT, R9.reuse, UR6, PT ;  /* 0x0000000609007c0c */ /* 0x042fe4000bf06270 */
[----:B------:R-:W-:-:S04]  /*00a0*/  IADD3 R0, PT, PT, R9, 0x1, RZ ;  /* 0x0000000109007810 */ /* 0x000fc80007ffe0ff */
[----:B------:R-:W-:-:S07]  /*00b0*/  ISETP.GE.AND P1, PT, R0, UR6, PT ;  /* 0x0000000600007c0c */ /* 0x000fce000bf26270 */
[----:B0-----:R-:W-:Y:S06]  /*00c0*/  @P0 BRA `(.L_x_1) ;  /* 0x0000000000280947 */ /* 0x001fec0003800000 */
[----:B------:R-:W0:Y:S08]  /*00d0*/  LDC.64 R2, c[0x0][0x380] ;  /* 0x0000e000ff027b82 */ /* 0x000e300000000a00 */
[----:B------:R-:W1:Y:S08]  /*00e0*/  LDC.64 R4, c[0x0][0x388] ;  /* 0x0000e200ff047b82 */ /* 0x000e700000000a00 */
[----:B------:R-:W2:Y:S01]  /*00f0*/  LDC.64 R6, c[0x0][0x390] ;  /* 0x0000e400ff067b82 */ /* 0x000ea20000000a00 */
[----:B0-----:R-:W-:-:S06]  /*0100*/  IMAD.WIDE R2, R9, 0x4, R2 ;  /* 0x0000000409027825 */ /* 0x001fcc00078e0202 */
[----:B------:R-:W3:Y:S01]  /*0110*/  LDG.E R2, desc[UR4][R2.64] ;  /* 0x0000000402027981 */ /* 0x000ee2000c1e1900 */
[----:B-1----:R-:W-:-:S06]  /*0120*/  IMAD.WIDE R4, R9, 0x4, R4 ;  /* 0x0000000409047825 */ /* 0x002fcc00078e0204 */
[----:B------:R-:W3:Y:S01]  /*0130*/  LDG.E R5, desc[UR4][R4.64] ;  /* 0x0000000404057981 */ /* 0x000ee2000c1e1900 */
[----:B--2---:R-:W-:-:S04]  /*0140*/  IMAD.WIDE R6, R9, 0x4, R6 ;  /* 0x0000000409067825 */ /* 0x004fc800078e0206 */
[----:B---3--:R-:W-:-:S05]  /*0150*/  FADD R11, R2, R5 ;  /* 0x00000005020b7221 */ /* 0x008fca0000000000 */
[----:B------:R0:W-:Y:S02]  /*0160*/  STG.E desc[UR4][R6.64], R11 ;  /* 0x0000000b06007986 */ /* 0x0001e4000c101904 */
.L_x_1:
[----:B------:R-:W-:Y:S05]  /*0170*/  BSYNC.RECONVERGENT B0 ;  /* 0x0000000000007941 */ /* 0x000fea0003800200 */
.L_x_0:
[----:B------:R-:W-:Y:S05]  /*0180*/  @P1 EXIT ;  /* 0x000000000000194d */ /* 0x000fea0003800000 */
[----:B------:R-:W1:Y:S08]  /*0190*/  LDC.64 R2, c[0x0][0x380] ;  /* 0x0000e000ff027b82 */ /* 0x000e700000000a00 */
[----:B------:R-:W2:Y:S08]  /*01a0*/  LDC.64 R4, c[0x0][0x388] ;  /* 0x0000e200ff047b82 */ /* 0x000eb00000000a00 */
[----:B0-----:R-:W0:Y:S01]  /*01b0*/  LDC.64 R6, c[0x0][0x390] ;  /* 0x0000e400ff067b82 */ /* 0x001e220000000a00 */
[----:B-1----:R-:W-:-:S06]  /*01c0*/  IMAD.WIDE R2, R9, 0x4, R2 ;  /* 0x0000000409027825 */ /* 0x002fcc00078e0202 */
[----:B------:R-:W3:Y:S01]  /*01d0*/  LDG.E R2, desc[UR4][R2.64+0x4] ;  /* 0x0000040402027981 */ /* 0x000ee2000c1e1900 */
[----:B--2---:R-:W-:-:S06]  /*01e0*/  IMAD.WIDE R4, R9, 0x4, R4 ;  /* 0x0000000409047825 */ /* 0x004fcc00078e0204 */
[----:B------:R-:W3:Y:S01]  /*01f0*/  LDG.E R5, desc[UR4][R4.64+0x4] ;  /* 0x0000040404057981 */ /* 0x000ee2000c1e1900 */
[----:B0-----:R-:W-:-:S04]  /*0200*/  IMAD.WIDE R6, R9, 0x4, R6 ;  /* 0x0000000409067825 */ /* 0x001fc800078e0206 */
[----:B---3--:R-:W-:-:S05]  /*0210*/  FADD R9, R2, R5 ;  /* 0x0000000502097221 */ /* 0x008fca0000000000 */
[----:B------:R-:W-:Y:S01]  /*0220*/  STG.E desc[UR4][R6.64+0x4], R9 ;  /* 0x0000040906007986 */ /* 0x000fe2000c101904 */
[----:B------:R-:W-:Y:S05]  /*0230*/  EXIT ;  /* 0x000000000000794d */ /* 0x000fea0003800000 */
.L_x_2:
[----:B------:R-:W-:-:S00]  /*0240*/  BRA `(.L_x_2) ;  /* 0xfffffffc00fc7947 */ /* 0x000fc0000383ffff */
[----:B------:R-:W-:-:S00]  /*0250*/  NOP ;  /* 0x0000000000007918 */ /* 0x000fc00000000000 */
        /* <DEDUP_REMOVED lines=10> */
.L_x_6:


//--------------------- .text._Z6add_v1PfS_S_i    --------------------------
	.section	.text._Z6add_v1PfS_S_i,"ax",@progbits
	.align	128
        .global         _Z6add_v1PfS_S_i
        .type           _Z6add_v1PfS_S_i,@function
        .size           _Z6add_v1PfS_S_i,(.L_x_7 - _Z6add_v1PfS_S_i)
        .other          _Z6add_v1PfS_S_i,@"STO_CUDA_ENTRY STV_DEFAULT"
_Z6add_v1PfS_S_i:
.text._Z6add_v1PfS_S_i:
[----:B------:R-:W-:Y:S01]  /*0000*/  LDC R1, c[0x0][0x37c] ;  /* 0x0000df00ff017b82 */ /* 0x000fe20000000800 */
[----:B------:R-:W0:Y:S07]  /*0010*/  S2R R9, SR_TID.X ;  /* 0x0000000000097919 */ /* 0x000e2e0000002100 */
[----:B------:R-:W1:Y:S01]  /*0020*/  S2UR UR4, SR_CTAID.X ;  /* 0x00000000000479c3 */ /* 0x000e620000002500 */
[----:B------:R-:W2:Y:S01]  /*0030*/  LDCU UR6, c[0x0][0x398] ;  /* 0x00007300ff0677ac */ /* 0x000ea20008000800 */
[----:B------:R-:W-:Y:S06]  /*0040*/  BSSY.RECONVERGENT B0, `(.L_x_3) ;  /* 0x0000013000007945 */ /* 0x000fec0003800200 */
[----:B------:R-:W1:Y:S02]  /*0050*/  LDC R2, c[0x0][0x360] ;  /* 0x0000d800ff027b82 */ /* 0x000e640000000800 */
[----:B-1----:R-:W-:Y:S01]  /*0060*/  IMAD R0, R2, UR4, RZ ;  /* 0x0000000402007c24 */ /* 0x002fe2000f8e02ff */
[----:B------:R-:W1:Y:S04]  /*0070*/  LDCU.64 UR4, c[0x0][0x358] ;  /* 0x00006b00ff0477ac */ /* 0x000e680008000a00 */
[----:B0-----:R-:W-:-:S04]  /*0080*/  LEA R9, R0, R9, 0x1 ;  /* 0x0000000900097211 */ /* 0x001fc800078e08ff */
[C---:B--2---:R-:W-:Y:S02]  /*0090*/  ISETP.GE.AND P0, PT, R9.reuse, UR6, PT ;  /* 0x0000000609007c0c */ /* 0x044fe4000bf06270 */
[----:B------:R-:W-:-:S04]  /*00a0*/  IADD3 R11, PT, PT, R9, R2, RZ ;  /* 0x00000002090b7210 */ /* 0x000fc80007ffe0ff */
[----:B------:R-:W-:-:S07]  /*00b0*/  ISETP.GE.AND P1, PT, R11, UR6, PT ;  /* 0x000000060b007c0c */ /* 0x000fce000bf26270 */
[----:B-1----:R-:W-:Y:S06]  /*00c0*/  @P0 BRA `(.L_x_4) ;  /* 0x0000000000280947 */ /* 0x002fec0003800000 */
        /* <DEDUP_REMOVED lines=10> */
.L_x_4:
[----:B------:R-:W-:Y:S05]  /*0170*/  BSYNC.RECONVERGENT B0 ;  /* 0x0000000000007941 */ /* 0x000fea0003800200 */
.L_x_3:
        /* <DEDUP_REMOVED lines=12> */
.L_x_5:
        /* <DEDUP_REMOVED lines=12> */
.L_x_7:


//--------------------- .nv.shared.reserved.0     --------------------------
	.section	.nv.shared.reserved.0,"aw",@nobits
	.weak		__nv_reservedSMEM_offset_0_alias
	.size		__nv_reservedSMEM_offset_0_alias, 0, 64
	.other		__nv_reservedSMEM_offset_0_alias,@"STO_CUDA_RESERVED_SHARED STV_DEFAULT"
__nv_reservedSMEM_offset_0_alias:
	.zero		0
	.zero		64


//--------------------- .nv.constant0._Z6add_v2PfS_S_i --------------------------
	.section	.nv.constant0._Z6add_v2PfS_S_i,"a",@progbits
	.sectionflags	@""
	.align	4
.nv.constant0._Z6add_v2PfS_S_i:
	.zero		924


//--------------------- .nv.constant0._Z6add_v1PfS_S_i --------------------------
	.section	.nv.constant0._Z6add_v1PfS_S_i,"a",@progbits
	.sectionflags	@""
	.align	4
.nv.constant0._Z6add_v1PfS_S_i:
	.zero		924


//--------------------- SYMBOLS --------------------------

	.type		.nv.reservedSmem.offset0,@object
	.size		.nv.reservedSmem.offset0,0x4
